//
// Generated by NVIDIA NVVM Compiler
//
// Compiler Build ID: CL-36424714
// Cuda compilation tools, release 13.0, V13.0.88
// Based on NVVM 20.0.0
//

.version 9.0
.target sm_100
.address_size 64

	// .globl	_Z6matMulPiS_i
// _ZZ6matMulPiS_iE6sh_mem has been demoted

.visible .entry _Z6matMulPiS_i(
	.param .u64 .ptr .align 1 _Z6matMulPiS_i_param_0,
	.param .u64 .ptr .align 1 _Z6matMulPiS_i_param_1,
	.param .u32 _Z6matMulPiS_i_param_2
)
{
	.reg .b32 	%r<24>;
	.reg .b32 	%f<3>;
	.reg .b64 	%rd<9>;
	// demoted variable
	.shared .align 4 .b8 _ZZ6matMulPiS_iE6sh_mem[4224];
	ld.param.u64 	%rd1, [_Z6matMulPiS_i_param_0];
	ld.param.u64 	%rd2, [_Z6matMulPiS_i_param_1];
	ld.param.u32 	%r1, [_Z6matMulPiS_i_param_2];
	cvta.to.global.u64 	%rd3, %rd2;
	cvta.to.global.u64 	%rd4, %rd1;
	mov.u32 	%r2, %ctaid.y;
	shl.b32 	%r3, %r2, 5;
	mov.u32 	%r4, %ctaid.x;
	shl.b32 	%r5, %r4, 5;
	mov.u32 	%r6, %tid.y;
	mul.lo.s32 	%r7, %r1, %r6;
	mov.u32 	%r8, %tid.x;
	add.s32 	%r9, %r5, %r8;
	mad.lo.s32 	%r10, %r1, %r3, %r9;
	add.s32 	%r11, %r10, %r7;
	mul.wide.u32 	%rd5, %r11, 4;
	add.s64 	%rd6, %rd4, %rd5;
	ld.global.u32 	%r12, [%rd6];
	cvt.rn.f32.s32 	%f1, %r12;
	mov.u32 	%r13, _ZZ6matMulPiS_iE6sh_mem;
	mad.lo.s32 	%r14, %r6, 132, %r13;
	shl.b32 	%r15, %r8, 2;
	add.s32 	%r16, %r14, %r15;
	st.shared.f32 	[%r16], %f1;
	bar.sync 	0;
	mad.lo.s32 	%r17, %r8, 132, %r13;
	shl.b32 	%r18, %r6, 2;
	add.s32 	%r19, %r17, %r18;
	ld.shared.f32 	%f2, [%r19];
	cvt.rzi.s32.f32 	%r20, %f2;
	add.s32 	%r21, %r3, %r8;
	mad.lo.s32 	%r22, %r1, %r5, %r21;
	add.s32 	%r23, %r22, %r7;
	mul.wide.u32 	%rd7, %r23, 4;
	add.s64 	%rd8, %rd3, %rd7;
	st.global.u32 	[%rd8], %r20;
	ret;

}


// ===== COMPILED SASS (sm_100) =====

	.target	sm_100

	.elftype	@"ET_EXEC"


//--------------------- .note.nv.tkinfo           --------------------------
	.section	.note.nv.tkinfo,"",@"SHT_NOTE"
	.sectionflags	@"SHF_NOTE_NV_TKINFO"
	.tkinfo
        /*0018*/ 	.word	0x00000002
        /*0030*/ 	.string	""
        /*0030*/ 	.string	"ptxas"
        /*0030*/ 	.string	"Cuda compilation tools, release 13.0, V13.0.88"
        /*0030*/ 	.string	"Build cuda_13.0.r13.0/compiler.36424714_0"
        /*0030*/ 	.string	"-arch sm_100 -m 64 "



//--------------------- .note.nv.cuinfo           --------------------------
	.section	.note.nv.cuinfo,"",@"SHT_NOTE"
	.sectionflags	@"SHF_NOTE_NV_CUINFO"
        /*0018*/ 	.short	0x0002
        /*001a*/ 	.short	0x0064
        /*001c*/ 	.short	0x0082
	.zero		2


//--------------------- .nv.info                  --------------------------
	.section	.nv.info,"",@"SHT_CUDA_INFO"
	.align	4


	//----- nvinfo : EIATTR_REGCOUNT
	.align		4
        /*0000*/ 	.byte	0x04, 0x2f
        /*0002*/ 	.short	(.L_1 - .L_0)
	.align		4
.L_0:
        /*0004*/ 	.word	index@(_Z6matMulPiS_i)
        /*0008*/ 	.word	0x0000000e


	//----- nvinfo : EIATTR_FRAME_SIZE
	.align		4
.L_1:
        /*000c*/ 	.byte	0x04, 0x11
        /*000e*/ 	.short	(.L_3 - .L_2)
	.align		4
.L_2:
        /*0010*/ 	.word	index@(_Z6matMulPiS_i)
        /*0014*/ 	.word	0x00000000


	//----- nvinfo : EIATTR_MIN_STACK_SIZE
	.align		4
.L_3:
        /*0018*/ 	.byte	0x04, 0x12
        /*001a*/ 	.short	(.L_5 - .L_4)
	.align		4
.L_4:
        /*001c*/ 	.word	index@(_Z6matMulPiS_i)
        /*0020*/ 	.word	0x00000000
.L_5:


//--------------------- .nv.compat                --------------------------
	.section	.nv.compat,"",@"SHT_CUDA_COMPAT_INFO"
	.align	4
        /*0000*/ 	.byte	0x02, 0x09, 0x00, 0x00, 0x02, 0x02, 0x01, 0x00, 0x02, 0x05, 0x05, 0x00, 0x03, 0x07, 0x01, 0x01
        /*0010*/ 	.byte	0x02, 0x03, 0x00, 0x00, 0x02, 0x06, 0x01, 0x00, 0x04, 0x0b, 0x08, 0x00, 0x09, 0x00, 0x00, 0x00
        /*0020*/ 	.byte	0x00, 0x00, 0x00, 0x00


//--------------------- .nv.info._Z6matMulPiS_i   --------------------------
	.section	.nv.info._Z6matMulPiS_i,"",@"SHT_CUDA_INFO"
	.sectionflags	@""
	.align	4


	//----- nvinfo : EIATTR_CUDA_API_VERSION
	.align		4
        /*0000*/ 	.byte	0x04, 0x37
        /*0002*/ 	.short	(.L_7 - .L_6)
.L_6:
        /*0004*/ 	.word	0x00000082


	//----- nvinfo : EIATTR_KPARAM_INFO
	.align		4
.L_7:
        /*0008*/ 	.byte	0x04, 0x17
        /*000a*/ 	.short	(.L_9 - .L_8)
.L_8:
        /*000c*/ 	.word	0x00000000
        /*0010*/ 	.short	0x0002
        /*0012*/ 	.short	0x0010
        /*0014*/ 	.byte	0x00, 0xf0, 0x11, 0x00


	//----- nvinfo : EIATTR_KPARAM_INFO
	.align		4
.L_9:
        /*0018*/ 	.byte	0x04, 0x17
        /*001a*/ 	.short	(.L_11 - .L_10)
.L_10:
        /*001c*/ 	.word	0x00000000
        /*0020*/ 	.short	0x0001
        /*0022*/ 	.short	0x0008
        /*0024*/ 	.byte	0x00, 0xf5, 0x21, 0x00


	//----- nvinfo : EIATTR_KPARAM_INFO
	.align		4
.L_11:
        /*0028*/ 	.byte	0x04, 0x17
        /*002a*/ 	.short	(.L_13 - .L_12)
.L_12:
        /*002c*/ 	.word	0x00000000
        /*0030*/ 	.short	0x0000
        /*0032*/ 	.short	0x0000
        /*0034*/ 	.byte	0x00, 0xf5, 0x21, 0x00


	//----- nvinfo : EIATTR_SPARSE_MMA_MASK
	.align		4
.L_13:
        /*0038*/ 	.byte	0x03, 0x50
        /*003a*/ 	.short	0x0000


	//----- nvinfo : EIATTR_MAXREG_COUNT
	.align		4
        /*003c*/ 	.byte	0x03, 0x1b
        /*003e*/ 	.short	0x00ff


	//----- nvinfo : EIATTR_NUM_BARRIERS
	.align		4
        /*0040*/ 	.byte	0x02, 0x4c
        /*0042*/ 	.byte	0x01
	.zero		1


	//----- nvinfo : EIATTR_MERCURY_ISA_VERSION
	.align		4
        /*0044*/ 	.byte	0x03, 0x5f
        /*0046*/ 	.short	0x0101


	//----- nvinfo : EIATTR_VRC_CTA_INIT_COUNT
	.align		4
        /*0048*/ 	.byte	0x02, 0x4a
	.zero		1
	.zero		1


	//----- nvinfo : EIATTR_EXIT_INSTR_OFFSETS
	.align		4
        /*004c*/ 	.byte	0x04, 0x1c
        /*004e*/ 	.short	(.L_15 - .L_14)


	//   ....[0]....
.L_14:
        /*0050*/ 	.word	0x00000210


	//----- nvinfo : EIATTR_CBANK_PARAM_SIZE
	.align		4
.L_15:
        /*0054*/ 	.byte	0x03, 0x19
        /*0056*/ 	.short	0x0014


	//----- nvinfo : EIATTR_PARAM_CBANK
	.align		4
        /*0058*/ 	.byte	0x04, 0x0a
        /*005a*/ 	.short	(.L_17 - .L_16)
	.align		4
.L_16:
        /*005c*/ 	.word	index@(.nv.constant0._Z6matMulPiS_i)
        /*0060*/ 	.short	0x0380
        /*0062*/ 	.short	0x0014


	//----- nvinfo : EIATTR_SW_WAR
	.align		4
.L_17:
        /*0064*/ 	.byte	0x04, 0x36
        /*0066*/ 	.short	(.L_19 - .L_18)
.L_18:
        /*0068*/ 	.word	0x00000008
.L_19:


//--------------------- .nv.callgraph             --------------------------
	.section	.nv.callgraph,"",@"SHT_CUDA_CALLGRAPH"
	.align	4
	.sectionentsize	8
	.align		4
        /*0000*/ 	.word	0x00000000
	.align		4
        /*0004*/ 	.word	0xffffffff
	.align		4
        /*0008*/ 	.word	0x00000000
	.align		4
        /*000c*/ 	.word	0xfffffffe
	.align		4
        /*0010*/ 	.word	0x00000000
	.align		4
        /*0014*/ 	.word	0xfffffffd
	.align		4
        /*0018*/ 	.word	0x00000000
	.align		4
        /*001c*/ 	.word	0xfffffffc


//--------------------- .text._Z6matMulPiS_i      --------------------------
	.section	.text._Z6matMulPiS_i,"ax",@progbits
	.align	128
        .global         _Z6matMulPiS_i
        .type           _Z6matMulPiS_i,@function
        .size           _Z6matMulPiS_i,(.L_x_1 - _Z6matMulPiS_i)
        .other          _Z6matMulPiS_i,@"STO_CUDA_ENTRY STV_DEFAULT"
_Z6matMulPiS_i:
.text._Z6matMulPiS_i:
[----:B------:R-:W-:Y:S01]  /*0000*/  LDC R1, c[0x0][0x37c] ;  /* 0x0000df00ff017b82 */ /* 0x000fe20000000800 */
[----:B------:R-:W0:Y:S07]  /*0010*/  S2R R7, SR_TID.X ;  /* 0x0000000000077919 */ /* 0x000e2e0000002100 */
[----:B------:R-:W1:Y:S01]  /*0020*/  S2UR UR5, SR_CTAID.X ;  /* 0x00000000000579c3 */ /* 0x000e620000002500 */
[----:B------:R-:W2:Y:S01]  /*0030*/  LDCU.64 UR6, c[0x0][0x358] ;  /* 0x00006b00ff0677ac */ /* 0x000ea20008000a00 */
[----:B------:R-:W3:Y:S06]  /*0040*/  S2R R9, SR_TID.Y ;  /* 0x0000000000097919 */ /* 0x000eec0000002200 */
[----:B------:R-:W4:Y:S08]  /*0050*/  S2UR UR4, SR_CTAID.Y ;  /* 0x00000000000479c3 */ /* 0x000f300000002600 */
[----:B------:R-:W5:Y:S08]  /*0060*/  LDC R11, c[0x0][0x390] ;  /* 0x0000e400ff0b7b82 */ /* 0x000f700000000800 */
[----:B------:R-:W2:Y:S01]  /*0070*/  LDC.64 R2, c[0x0][0x380] ;  /* 0x0000e000ff027b82 */ /* 0x000ea20000000a00 */
[----:B-1----:R-:W-:-:S06]  /*0080*/  USHF.L.U32 UR5, UR5, 0x5, URZ ;  /* 0x0000000505057899 */ /* 0x002fcc00080006ff */
[----:B0-----:R-:W-:Y:S01]  /*0090*/  IADD3 R0, PT, PT, R7, UR5, RZ ;  /* 0x0000000507007c10 */ /* 0x001fe2000fffe0ff */
[----:B----4-:R-:W-:-:S06]  /*00a0*/  USHF.L.U32 UR4, UR4, 0x5, URZ ;  /* 0x0000000504047899 */ /* 0x010fcc00080006ff */
[----:B-----5:R-:W-:-:S04]  /*00b0*/  IMAD R0, R11, UR4, R0 ;  /* 0x000000040b007c24 */ /* 0x020fc8000f8e0200 */
[----:B---3--:R-:W-:-:S04]  /*00c0*/  IMAD R5, R9, R11, R0 ;  /* 0x0000000b09057224 */ /* 0x008fc800078e0200 */
[----:B--2---:R-:W-:-:S06]  /*00d0*/  IMAD.WIDE.U32 R2, R5, 0x4, R2 ;  /* 0x0000000405027825 */ /* 0x004fcc00078e0002 */
[----:B------:R-:W2:Y:S01]  /*00e0*/  LDG.E R2, desc[UR6][R2.64] ;  /* 0x0000000602027981 */ /* 0x000ea2000c1e1900 */
[----:B------:R-:W-:Y:S01]  /*00f0*/  MOV R0, 0x400 ;  /* 0x0000040000007802 */ /* 0x000fe20000000f00 */
[----:B------:R-:W0:Y:S03]  /*0100*/  S2R R5, SR_CgaCtaId ;  /* 0x0000000000057919 */ /* 0x000e260000008800 */
[----:B0-----:R-:W-:-:S05]  /*0110*/  LEA R0, R5, R0, 0x18 ;  /* 0x0000000005007211 */ /* 0x001fca00078ec0ff */
[--C-:B------:R-:W-:Y:S02]  /*0120*/  IMAD R4, R9, 0x84, R0.reuse ;  /* 0x0000008409047824 */ /* 0x100fe400078e0200 */
[----:B------:R-:W-:-:S03]  /*0130*/  IMAD R6, R7, 0x84, R0 ;  /* 0x0000008407067824 */ /* 0x000fc600078e0200 */
[----:B------:R-:W-:Y:S02]  /*0140*/  LEA R5, R7, R4, 0x2 ;  /* 0x0000000407057211 */ /* 0x000fe400078e10ff */
[----:B------:R-:W-:Y:S02]  /*0150*/  LEA R6, R9, R6, 0x2 ;  /* 0x0000000609067211 */ /* 0x000fe400078e10ff */
[----:B------:R-:W-:-:S05]  /*0160*/  IADD3 R4, PT, PT, R7, UR4, RZ ;  /* 0x0000000407047c10 */ /* 0x000fca000fffe0ff */
[----:B------:R-:W-:-:S04]  /*0170*/  IMAD R4, R11, UR5, R4 ;  /* 0x000000050b047c24 */ /* 0x000fc8000f8e0204 */
[----:B------:R-:W-:Y:S01]  /*0180*/  IMAD R9, R9, R11, R4 ;  /* 0x0000000b09097224 */ /* 0x000fe200078e0204 */
[----:B--2---:R-:W-:Y:S02]  /*0190*/  I2FP.F32.S32 R0, R2 ;  /* 0x0000000200007245 */ /* 0x004fe40000201400 */
[----:B------:R-:W0:Y:S03]  /*01a0*/  LDC.64 R2, c[0x0][0x388] ;  /* 0x0000e200ff027b82 */ /* 0x000e260000000a00 */
[----:B------:R-:W-:Y:S05]  /*01b0*/  STS [R5], R0 ;  /* 0x0000000005007388 */ /* 0x000fea0000000800 */
[----:B------:R-:W-:Y:S01]  /*01c0*/  BAR.SYNC.DEFER_BLOCKING 0x0 ;  /* 0x0000000000007b1d */ /* 0x000fe20000010000 */
[----:B0-----:R-:W-:-:S05]  /*01d0*/  IMAD.WIDE.U32 R2, R9, 0x4, R2 ;  /* 0x0000000409027825 */ /* 0x001fca00078e0002 */
[----:B------:R-:W0:Y:S02]  /*01e0*/  LDS R6, [R6] ;  /* 0x0000000006067984 */ /* 0x000e240000000800 */
[----:B0-----:R-:W0:Y:S02]  /*01f0*/  F2I.TRUNC.NTZ R7, R6 ;  /* 0x0000000600077305 */ /* 0x001e24000020f100 */
[----:B0-----:R-:W-:Y:S01]  /*0200*/  STG.E desc[UR6][R2.64], R7 ;  /* 0x0000000702007986 */ /* 0x001fe2000c101906 */
[----:B------:R-:W-:Y:S05]  /*0210*/  EXIT ;  /* 0x000000000000794d */ /* 0x000fea0003800000 */
.L_x_0:
[----:B------:R-:W-:-:S00]  /*0220*/  BRA `(.L_x_0) ;  /* 0xfffffffc00fc7947 */ /* 0x000fc0000383ffff */
[----:B------:R-:W-:-:S00]  /*0230*/  NOP ;  /* 0x0000000000007918 */ /* 0x000fc00000000000 */
        /* <DEDUP_REMOVED lines=12> */
.L_x_1:


//--------------------- .nv.shared._Z6matMulPiS_i --------------------------
	.section	.nv.shared._Z6matMulPiS_i,"aw",@nobits
	.sectionflags	@""
	.align	4
.nv.shared._Z6matMulPiS_i:
	.zero		5248


//--------------------- .nv.shared.reserved.0     --------------------------
	.section	.nv.shared.reserved.0,"aw",@nobits
	.weak		__nv_reservedSMEM_offset_0_alias
	.size		__nv_reservedSMEM_offset_0_alias, 0, 64
	.other		__nv_reservedSMEM_offset_0_alias,@"STO_CUDA_RESERVED_SHARED STV_DEFAULT"
__nv_reservedSMEM_offset_0_alias:
	.zero		0
	.zero		64


//--------------------- .nv.constant0._Z6matMulPiS_i --------------------------
	.section	.nv.constant0._Z6matMulPiS_i,"a",@progbits
	.sectionflags	@""
	.align	4
.nv.constant0._Z6matMulPiS_i:
	.zero		916


//--------------------- SYMBOLS --------------------------

	.type		.nv.reservedSmem.offset0,@object
	.size		.nv.reservedSmem.offset0,0x4
	.type		.nv.reservedSmem.cap,@object
	.size		.nv.reservedSmem.cap,0x4
